//
// Generated by NVIDIA NVVM Compiler
//
// Compiler Build ID: CL-36424714
// Cuda compilation tools, release 13.0, V13.0.88
// Based on NVVM 20.0.0
//

.version 9.0
.target sm_100
.address_size 64

	// .globl	_Z9block_sumPKiPi
// _ZZ9block_sumPKiPiE5sdata has been demoted

.visible .entry _Z9block_sumPKiPi(
	.param .u64 .ptr .align 1 _Z9block_sumPKiPi_param_0,
	.param .u64 .ptr .align 1 _Z9block_sumPKiPi_param_1
)
{
	.reg .pred 	%p<5>;
	.reg .b32 	%r<21>;
	.reg .b64 	%rd<9>;
	// demoted variable
	.shared .align 4 .b8 _ZZ9block_sumPKiPiE5sdata[4096];
	ld.param.u64 	%rd2, [_Z9block_sumPKiPi_param_0];
	ld.param.u64 	%rd1, [_Z9block_sumPKiPi_param_1];
	cvta.to.global.u64 	%rd3, %rd2;
	mov.u32 	%r1, %tid.x;
	mov.u32 	%r2, %ctaid.x;
	mov.u32 	%r3, %ntid.x;
	mad.lo.s32 	%r7, %r2, %r3, %r1;
	mul.wide.u32 	%rd4, %r7, 4;
	add.s64 	%rd5, %rd3, %rd4;
	ld.global.u32 	%r8, [%rd5];
	shl.b32 	%r9, %r1, 2;
	mov.u32 	%r10, _ZZ9block_sumPKiPiE5sdata;
	add.s32 	%r4, %r10, %r9;
	st.shared.u32 	[%r4], %r8;
	bar.sync 	0;
	setp.lt.u32 	%p1, %r3, 2;
	@%p1 bra 	$L__BB0_5;
	mov.b32 	%r20, 1;
$L__BB0_2:
	shl.b32 	%r6, %r20, 1;
	add.s32 	%r12, %r6, -1;
	and.b32  	%r13, %r12, %r1;
	setp.ne.s32 	%p2, %r13, 0;
	@%p2 bra 	$L__BB0_4;
	shl.b32 	%r14, %r20, 2;
	add.s32 	%r15, %r4, %r14;
	ld.shared.u32 	%r16, [%r15];
	ld.shared.u32 	%r17, [%r4];
	add.s32 	%r18, %r17, %r16;
	st.shared.u32 	[%r4], %r18;
$L__BB0_4:
	bar.sync 	0;
	setp.lt.u32 	%p3, %r6, %r3;
	mov.u32 	%r20, %r6;
	@%p3 bra 	$L__BB0_2;
$L__BB0_5:
	setp.ne.s32 	%p4, %r1, 0;
	@%p4 bra 	$L__BB0_7;
	ld.shared.u32 	%r19, [_ZZ9block_sumPKiPiE5sdata];
	cvta.to.global.u64 	%rd6, %rd1;
	mul.wide.u32 	%rd7, %r2, 4;
	add.s64 	%rd8, %rd6, %rd7;
	st.global.u32 	[%rd8], %r19;
$L__BB0_7:
	ret;

}


// ===== COMPILED SASS (sm_100) =====

	.target	sm_100

	.elftype	@"ET_EXEC"


//--------------------- .note.nv.tkinfo           --------------------------
	.section	.note.nv.tkinfo,"",@"SHT_NOTE"
	.sectionflags	@"SHF_NOTE_NV_TKINFO"
	.tkinfo
        /*0018*/ 	.word	0x00000002
        /*0030*/ 	.string	""
        /*0030*/ 	.string	"ptxas"
        /*0030*/ 	.string	"Cuda compilation tools, release 13.0, V13.0.88"
        /*0030*/ 	.string	"Build cuda_13.0.r13.0/compiler.36424714_0"
        /*0030*/ 	.string	"-arch sm_100 -m 64 "



//--------------------- .note.nv.cuinfo           --------------------------
	.section	.note.nv.cuinfo,"",@"SHT_NOTE"
	.sectionflags	@"SHF_NOTE_NV_CUINFO"
        /*0018*/ 	.short	0x0002
        /*001a*/ 	.short	0x0064
        /*001c*/ 	.short	0x0082
	.zero		2


//--------------------- .nv.info                  --------------------------
	.section	.nv.info,"",@"SHT_CUDA_INFO"
	.align	4


	//----- nvinfo : EIATTR_REGCOUNT
	.align		4
        /*0000*/ 	.byte	0x04, 0x2f
        /*0002*/ 	.short	(.L_1 - .L_0)
	.align		4
.L_0:
        /*0004*/ 	.word	index@(_Z9block_sumPKiPi)
        /*0008*/ 	.word	0x0000000b


	//----- nvinfo : EIATTR_FRAME_SIZE
	.align		4
.L_1:
        /*000c*/ 	.byte	0x04, 0x11
        /*000e*/ 	.short	(.L_3 - .L_2)
	.align		4
.L_2:
        /*0010*/ 	.word	index@(_Z9block_sumPKiPi)
        /*0014*/ 	.word	0x00000000


	//----- nvinfo : EIATTR_MIN_STACK_SIZE
	.align		4
.L_3:
        /*0018*/ 	.byte	0x04, 0x12
        /*001a*/ 	.short	(.L_5 - .L_4)
	.align		4
.L_4:
        /*001c*/ 	.word	index@(_Z9block_sumPKiPi)
        /*0020*/ 	.word	0x00000000
.L_5:


//--------------------- .nv.compat                --------------------------
	.section	.nv.compat,"",@"SHT_CUDA_COMPAT_INFO"
	.align	4
        /*0000*/ 	.byte	0x02, 0x09, 0x00, 0x00, 0x02, 0x02, 0x01, 0x00, 0x02, 0x05, 0x05, 0x00, 0x03, 0x07, 0x01, 0x01
        /*0010*/ 	.byte	0x02, 0x03, 0x00, 0x00, 0x02, 0x06, 0x01, 0x00, 0x04, 0x0b, 0x08, 0x00, 0x09, 0x00, 0x00, 0x00
        /*0020*/ 	.byte	0x00, 0x00, 0x00, 0x00


//--------------------- .nv.info._Z9block_sumPKiPi --------------------------
	.section	.nv.info._Z9block_sumPKiPi,"",@"SHT_CUDA_INFO"
	.sectionflags	@""
	.align	4


	//----- nvinfo : EIATTR_CUDA_API_VERSION
	.align		4
        /*0000*/ 	.byte	0x04, 0x37
        /*0002*/ 	.short	(.L_7 - .L_6)
.L_6:
        /*0004*/ 	.word	0x00000082


	//----- nvinfo : EIATTR_KPARAM_INFO
	.align		4
.L_7:
        /*0008*/ 	.byte	0x04, 0x17
        /*000a*/ 	.short	(.L_9 - .L_8)
.L_8:
        /*000c*/ 	.word	0x00000000
        /*0010*/ 	.short	0x0001
        /*0012*/ 	.short	0x0008
        /*0014*/ 	.byte	0x00, 0xf5, 0x21, 0x00


	//----- nvinfo : EIATTR_KPARAM_INFO
	.align		4
.L_9:
        /*0018*/ 	.byte	0x04, 0x17
        /*001a*/ 	.short	(.L_11 - .L_10)
.L_10:
        /*001c*/ 	.word	0x00000000
        /*0020*/ 	.short	0x0000
        /*0022*/ 	.short	0x0000
        /*0024*/ 	.byte	0x00, 0xf5, 0x21, 0x00


	//----- nvinfo : EIATTR_SPARSE_MMA_MASK
	.align		4
.L_11:
        /*0028*/ 	.byte	0x03, 0x50
        /*002a*/ 	.short	0x0000


	//----- nvinfo : EIATTR_MAXREG_COUNT
	.align		4
        /*002c*/ 	.byte	0x03, 0x1b
        /*002e*/ 	.short	0x00ff


	//----- nvinfo : EIATTR_NUM_BARRIERS
	.align		4
        /*0030*/ 	.byte	0x02, 0x4c
        /*0032*/ 	.byte	0x01
	.zero		1


	//----- nvinfo : EIATTR_MERCURY_ISA_VERSION
	.align		4
        /*0034*/ 	.byte	0x03, 0x5f
        /*0036*/ 	.short	0x0101


	//----- nvinfo : EIATTR_VRC_CTA_INIT_COUNT
	.align		4
        /*0038*/ 	.byte	0x02, 0x4a
	.zero		1
	.zero		1


	//----- nvinfo : EIATTR_EXIT_INSTR_OFFSETS
	.align		4
        /*003c*/ 	.byte	0x04, 0x1c
        /*003e*/ 	.short	(.L_13 - .L_12)


	//   ....[0]....
.L_12:
        /*0040*/ 	.word	0x000001f0


	//   ....[1]....
        /*0044*/ 	.word	0x00000270


	//----- nvinfo : EIATTR_CBANK_PARAM_SIZE
	.align		4
.L_13:
        /*0048*/ 	.byte	0x03, 0x19
        /*004a*/ 	.short	0x0010


	//----- nvinfo : EIATTR_PARAM_CBANK
	.align		4
        /*004c*/ 	.byte	0x04, 0x0a
        /*004e*/ 	.short	(.L_15 - .L_14)
	.align		4
.L_14:
        /*0050*/ 	.word	index@(.nv.constant0._Z9block_sumPKiPi)
        /*0054*/ 	.short	0x0380
        /*0056*/ 	.short	0x0010


	//----- nvinfo : EIATTR_SW_WAR
	.align		4
.L_15:
        /*0058*/ 	.byte	0x04, 0x36
        /*005a*/ 	.short	(.L_17 - .L_16)
.L_16:
        /*005c*/ 	.word	0x00000008
.L_17:


//--------------------- .nv.callgraph             --------------------------
	.section	.nv.callgraph,"",@"SHT_CUDA_CALLGRAPH"
	.align	4
	.sectionentsize	8
	.align		4
        /*0000*/ 	.word	0x00000000
	.align		4
        /*0004*/ 	.word	0xffffffff
	.align		4
        /*0008*/ 	.word	0x00000000
	.align		4
        /*000c*/ 	.word	0xfffffffe
	.align		4
        /*0010*/ 	.word	0x00000000
	.align		4
        /*0014*/ 	.word	0xfffffffd
	.align		4
        /*0018*/ 	.word	0x00000000
	.align		4
        /*001c*/ 	.word	0xfffffffc


//--------------------- .text._Z9block_sumPKiPi   --------------------------
	.section	.text._Z9block_sumPKiPi,"ax",@progbits
	.align	128
        .global         _Z9block_sumPKiPi
        .type           _Z9block_sumPKiPi,@function
        .size           _Z9block_sumPKiPi,(.L_x_3 - _Z9block_sumPKiPi)
        .other          _Z9block_sumPKiPi,@"STO_CUDA_ENTRY STV_DEFAULT"
_Z9block_sumPKiPi:
.text._Z9block_sumPKiPi:
[----:B------:R-:W-:Y:S01]  /*0000*/  LDC R1, c[0x0][0x37c] ;  /* 0x0000df00ff017b82 */ /* 0x000fe20000000800 */
[----:B------:R-:W0:Y:S07]  /*0010*/  S2R R7, SR_TID.X ;  /* 0x0000000000077919 */ /* 0x000e2e0000002100 */
[----:B------:R-:W1:Y:S01]  /*0020*/  LDC.64 R2, c[0x0][0x380] ;  /* 0x0000e000ff027b82 */ /* 0x000e620000000a00 */
[----:B------:R-:W0:Y:S01]  /*0030*/  LDCU UR8, c[0x0][0x360] ;  /* 0x00006c00ff0877ac */ /* 0x000e220008000800 */
[----:B------:R-:W0:Y:S01]  /*0040*/  S2R R6, SR_CTAID.X ;  /* 0x0000000000067919 */ /* 0x000e220000002500 */
[----:B------:R-:W2:Y:S01]  /*0050*/  LDCU.64 UR6, c[0x0][0x358] ;  /* 0x00006b00ff0677ac */ /* 0x000ea20008000a00 */
[----:B0-----:R-:W-:-:S04]  /*0060*/  IMAD R5, R6, UR8, R7 ;  /* 0x0000000806057c24 */ /* 0x001fc8000f8e0207 */
[----:B-1----:R-:W-:-:S06]  /*0070*/  IMAD.WIDE.U32 R2, R5, 0x4, R2 ;  /* 0x0000000405027825 */ /* 0x002fcc00078e0002 */
[----:B--2---:R-:W2:Y:S01]  /*0080*/  LDG.E R2, desc[UR6][R2.64] ;  /* 0x0000000602027981 */ /* 0x004ea2000c1e1900 */
[----:B------:R-:W0:Y:S01]  /*0090*/  S2UR UR5, SR_CgaCtaId ;  /* 0x00000000000579c3 */ /* 0x000e220000008800 */
[----:B------:R-:W-:Y:S01]  /*00a0*/  UMOV UR4, 0x400 ;  /* 0x0000040000047882 */ /* 0x000fe20000000000 */
[----:B------:R-:W-:Y:S01]  /*00b0*/  UISETP.GE.U32.AND UP0, UPT, UR8, 0x2, UPT ;  /* 0x000000020800788c */ /* 0x000fe2000bf06070 */
[----:B------:R-:W-:Y:S01]  /*00c0*/  ISETP.NE.AND P0, PT, R7, RZ, PT ;  /* 0x000000ff0700720c */ /* 0x000fe20003f05270 */
[----:B0-----:R-:W-:-:S06]  /*00d0*/  ULEA UR4, UR5, UR4, 0x18 ;  /* 0x0000000405047291 */ /* 0x001fcc000f8ec0ff */
[----:B------:R-:W-:-:S05]  /*00e0*/  LEA R5, R7, UR4, 0x2 ;  /* 0x0000000407057c11 */ /* 0x000fca000f8e10ff */
[----:B--2---:R0:W-:Y:S01]  /*00f0*/  STS [R5], R2 ;  /* 0x0000000205007388 */ /* 0x0041e20000000800 */
[----:B------:R-:W-:Y:S06]  /*0100*/  BAR.SYNC.DEFER_BLOCKING 0x0 ;  /* 0x0000000000007b1d */ /* 0x000fec0000010000 */
[----:B------:R-:W-:Y:S05]  /*0110*/  BRA.U !UP0, `(.L_x_0) ;  /* 0x0000000108347547 */ /* 0x000fea000b800000 */
[----:B------:R-:W-:-:S07]  /*0120*/  IMAD.MOV.U32 R0, RZ, RZ, 0x1 ;  /* 0x00000001ff007424 */ /* 0x000fce00078e00ff */
.L_x_1:
[----:B------:R-:W-:-:S05]  /*0130*/  IMAD.SHL.U32 R8, R0, 0x2, RZ ;  /* 0x0000000200087824 */ /* 0x000fca00078e00ff */
[----:B0-----:R-:W-:-:S04]  /*0140*/  IADD3 R2, PT, PT, R8, -0x1, RZ ;  /* 0xffffffff08027810 */ /* 0x001fc80007ffe0ff */
[----:B------:R-:W-:-:S13]  /*0150*/  LOP3.LUT P1, RZ, R2, R7, RZ, 0xc0, !PT ;  /* 0x0000000702ff7212 */ /* 0x000fda000782c0ff */
[----:B------:R-:W-:Y:S01]  /*0160*/  @!P1 IMAD R2, R0, 0x4, R5 ;  /* 0x0000000400029824 */ /* 0x000fe200078e0205 */
[----:B------:R-:W-:Y:S01]  /*0170*/  @!P1 LDS R3, [R5] ;  /* 0x0000000005039984 */ /* 0x000fe20000000800 */
[----:B------:R-:W-:-:S04]  /*0180*/  MOV R0, R8 ;  /* 0x0000000800007202 */ /* 0x000fc80000000f00 */
[----:B------:R-:W0:Y:S02]  /*0190*/  @!P1 LDS R2, [R2] ;  /* 0x0000000002029984 */ /* 0x000e240000000800 */
[----:B0-----:R-:W-:-:S05]  /*01a0*/  @!P1 IADD3 R4, PT, PT, R2, R3, RZ ;  /* 0x0000000302049210 */ /* 0x001fca0007ffe0ff */
[----:B------:R1:W-:Y:S01]  /*01b0*/  @!P1 STS [R5], R4 ;  /* 0x0000000405009388 */ /* 0x0003e20000000800 */
[----:B------:R-:W-:Y:S01]  /*01c0*/  BAR.SYNC.DEFER_BLOCKING 0x0 ;  /* 0x0000000000007b1d */ /* 0x000fe20000010000 */
[----:B------:R-:W-:-:S13]  /*01d0*/  ISETP.GE.U32.AND P1, PT, R8, UR8, PT ;  /* 0x0000000808007c0c */ /* 0x000fda000bf26070 */
[----:B-1----:R-:W-:Y:S05]  /*01e0*/  @!P1 BRA `(.L_x_1) ;  /* 0xfffffffc00d09947 */ /* 0x002fea000383ffff */
.L_x_0:
[----:B------:R-:W-:Y:S05]  /*01f0*/  @P0 EXIT ;  /* 0x000000000000094d */ /* 0x000fea0003800000 */
[----:B------:R-:W1:Y:S01]  /*0200*/  S2UR UR5, SR_CgaCtaId ;  /* 0x00000000000579c3 */ /* 0x000e620000008800 */
[----:B------:R-:W-:-:S07]  /*0210*/  UMOV UR4, 0x400 ;  /* 0x0000040000047882 */ /* 0x000fce0000000000 */
[----:B0-----:R-:W0:Y:S01]  /*0220*/  LDC.64 R2, c[0x0][0x388] ;  /* 0x0000e200ff027b82 */ /* 0x001e220000000a00 */
[----:B-1----:R-:W-:Y:S01]  /*0230*/  ULEA UR4, UR5, UR4, 0x18 ;  /* 0x0000000405047291 */ /* 0x002fe2000f8ec0ff */
[----:B0-----:R-:W-:-:S08]  /*0240*/  IMAD.WIDE.U32 R2, R6, 0x4, R2 ;  /* 0x0000000406027825 */ /* 0x001fd000078e0002 */
[----:B------:R-:W0:Y:S04]  /*0250*/  LDS R5, [UR4] ;  /* 0x00000004ff057984 */ /* 0x000e280008000800 */
[----:B0-----:R-:W-:Y:S01]  /*0260*/  STG.E desc[UR6][R2.64], R5 ;  /* 0x0000000502007986 */ /* 0x001fe2000c101906 */
[----:B------:R-:W-:Y:S05]  /*0270*/  EXIT ;  /* 0x000000000000794d */ /* 0x000fea0003800000 */
.L_x_2:
[----:B------:R-:W-:-:S00]  /*0280*/  BRA `(.L_x_2) ;  /* 0xfffffffc00fc7947 */ /* 0x000fc0000383ffff */
[----:B------:R-:W-:-:S00]  /*0290*/  NOP ;  /* 0x0000000000007918 */ /* 0x000fc00000000000 */
        /* <DEDUP_REMOVED lines=14> */
.L_x_3:


//--------------------- .nv.shared._Z9block_sumPKiPi --------------------------
	.section	.nv.shared._Z9block_sumPKiPi,"aw",@nobits
	.sectionflags	@""
	.align	4
.nv.shared._Z9block_sumPKiPi:
	.zero		5120


//--------------------- .nv.shared.reserved.0     --------------------------
	.section	.nv.shared.reserved.0,"aw",@nobits
	.weak		__nv_reservedSMEM_offset_0_alias
	.size		__nv_reservedSMEM_offset_0_alias, 0, 64
	.other		__nv_reservedSMEM_offset_0_alias,@"STO_CUDA_RESERVED_SHARED STV_DEFAULT"
__nv_reservedSMEM_offset_0_alias:
	.zero		0
	.zero		64


//--------------------- .nv.constant0._Z9block_sumPKiPi --------------------------
	.section	.nv.constant0._Z9block_sumPKiPi,"a",@progbits
	.sectionflags	@""
	.align	4
.nv.constant0._Z9block_sumPKiPi:
	.zero		912


//--------------------- SYMBOLS --------------------------

	.type		.nv.reservedSmem.offset0,@object
	.size		.nv.reservedSmem.offset0,0x4
	.type		.nv.reservedSmem.cap,@object
	.size		.nv.reservedSmem.cap,0x4
